//
// Generated by NVIDIA NVVM Compiler
//
// Compiler Build ID: CL-36424714
// Cuda compilation tools, release 13.0, V13.0.88
// Based on NVVM 20.0.0
//

.version 9.0
.target sm_100
.address_size 64

	// .globl	_Z9matrixAddPiS_S_ii

.visible .entry _Z9matrixAddPiS_S_ii(
	.param .u64 .ptr .align 1 _Z9matrixAddPiS_S_ii_param_0,
	.param .u64 .ptr .align 1 _Z9matrixAddPiS_S_ii_param_1,
	.param .u64 .ptr .align 1 _Z9matrixAddPiS_S_ii_param_2,
	.param .u32 _Z9matrixAddPiS_S_ii_param_3,
	.param .u32 _Z9matrixAddPiS_S_ii_param_4
)
{
	.reg .pred 	%p<4>;
	.reg .b32 	%r<17>;
	.reg .b64 	%rd<11>;

	ld.param.u64 	%rd1, [_Z9matrixAddPiS_S_ii_param_0];
	ld.param.u64 	%rd2, [_Z9matrixAddPiS_S_ii_param_1];
	ld.param.u64 	%rd3, [_Z9matrixAddPiS_S_ii_param_2];
	ld.param.u32 	%r4, [_Z9matrixAddPiS_S_ii_param_3];
	ld.param.u32 	%r5, [_Z9matrixAddPiS_S_ii_param_4];
	mov.u32 	%r6, %ctaid.x;
	mov.u32 	%r7, %ntid.x;
	mov.u32 	%r8, %tid.x;
	mad.lo.s32 	%r1, %r6, %r7, %r8;
	mov.u32 	%r9, %ctaid.y;
	mov.u32 	%r10, %ntid.y;
	mov.u32 	%r11, %tid.y;
	mad.lo.s32 	%r12, %r9, %r10, %r11;
	setp.ge.s32 	%p1, %r1, %r4;
	setp.ge.s32 	%p2, %r12, %r5;
	or.pred  	%p3, %p1, %p2;
	@%p3 bra 	$L__BB0_2;
	cvta.to.global.u64 	%rd4, %rd1;
	cvta.to.global.u64 	%rd5, %rd2;
	cvta.to.global.u64 	%rd6, %rd3;
	mad.lo.s32 	%r13, %r5, %r1, %r12;
	mul.wide.s32 	%rd7, %r13, 4;
	add.s64 	%rd8, %rd4, %rd7;
	ld.global.u32 	%r14, [%rd8];
	add.s64 	%rd9, %rd5, %rd7;
	ld.global.u32 	%r15, [%rd9];
	add.s32 	%r16, %r15, %r14;
	add.s64 	%rd10, %rd6, %rd7;
	st.global.u32 	[%rd10], %r16;
$L__BB0_2:
	ret;

}


// ===== COMPILED SASS (sm_100) =====

	.target	sm_100

	.elftype	@"ET_EXEC"


//--------------------- .note.nv.tkinfo           --------------------------
	.section	.note.nv.tkinfo,"",@"SHT_NOTE"
	.sectionflags	@"SHF_NOTE_NV_TKINFO"
	.tkinfo
        /*0018*/ 	.word	0x00000002
        /*0030*/ 	.string	""
        /*0030*/ 	.string	"ptxas"
        /*0030*/ 	.string	"Cuda compilation tools, release 13.0, V13.0.88"
        /*0030*/ 	.string	"Build cuda_13.0.r13.0/compiler.36424714_0"
        /*0030*/ 	.string	"-arch sm_100 -m 64 "



//--------------------- .note.nv.cuinfo           --------------------------
	.section	.note.nv.cuinfo,"",@"SHT_NOTE"
	.sectionflags	@"SHF_NOTE_NV_CUINFO"
        /*0018*/ 	.short	0x0002
        /*001a*/ 	.short	0x0064
        /*001c*/ 	.short	0x0082
	.zero		2


//--------------------- .nv.info                  --------------------------
	.section	.nv.info,"",@"SHT_CUDA_INFO"
	.align	4


	//----- nvinfo : EIATTR_REGCOUNT
	.align		4
        /*0000*/ 	.byte	0x04, 0x2f
        /*0002*/ 	.short	(.L_1 - .L_0)
	.align		4
.L_0:
        /*0004*/ 	.word	index@(_Z9matrixAddPiS_S_ii)
        /*0008*/ 	.word	0x0000000c


	//----- nvinfo : EIATTR_FRAME_SIZE
	.align		4
.L_1:
        /*000c*/ 	.byte	0x04, 0x11
        /*000e*/ 	.short	(.L_3 - .L_2)
	.align		4
.L_2:
        /*0010*/ 	.word	index@(_Z9matrixAddPiS_S_ii)
        /*0014*/ 	.word	0x00000000


	//----- nvinfo : EIATTR_MIN_STACK_SIZE
	.align		4
.L_3:
        /*0018*/ 	.byte	0x04, 0x12
        /*001a*/ 	.short	(.L_5 - .L_4)
	.align		4
.L_4:
        /*001c*/ 	.word	index@(_Z9matrixAddPiS_S_ii)
        /*0020*/ 	.word	0x00000000
.L_5:


//--------------------- .nv.compat                --------------------------
	.section	.nv.compat,"",@"SHT_CUDA_COMPAT_INFO"
	.align	4
        /*0000*/ 	.byte	0x02, 0x09, 0x00, 0x00, 0x02, 0x02, 0x01, 0x00, 0x02, 0x05, 0x05, 0x00, 0x03, 0x07, 0x01, 0x01
        /*0010*/ 	.byte	0x02, 0x03, 0x00, 0x00, 0x02, 0x06, 0x01, 0x00, 0x04, 0x0b, 0x08, 0x00, 0x09, 0x00, 0x00, 0x00
        /*0020*/ 	.byte	0x00, 0x00, 0x00, 0x00


//--------------------- .nv.info._Z9matrixAddPiS_S_ii --------------------------
	.section	.nv.info._Z9matrixAddPiS_S_ii,"",@"SHT_CUDA_INFO"
	.sectionflags	@""
	.align	4


	//----- nvinfo : EIATTR_CUDA_API_VERSION
	.align		4
        /*0000*/ 	.byte	0x04, 0x37
        /*0002*/ 	.short	(.L_7 - .L_6)
.L_6:
        /*0004*/ 	.word	0x00000082


	//----- nvinfo : EIATTR_KPARAM_INFO
	.align		4
.L_7:
        /*0008*/ 	.byte	0x04, 0x17
        /*000a*/ 	.short	(.L_9 - .L_8)
.L_8:
        /*000c*/ 	.word	0x00000000
        /*0010*/ 	.short	0x0004
        /*0012*/ 	.short	0x001c
        /*0014*/ 	.byte	0x00, 0xf0, 0x11, 0x00


	//----- nvinfo : EIATTR_KPARAM_INFO
	.align		4
.L_9:
        /*0018*/ 	.byte	0x04, 0x17
        /*001a*/ 	.short	(.L_11 - .L_10)
.L_10:
        /*001c*/ 	.word	0x00000000
        /*0020*/ 	.short	0x0003
        /*0022*/ 	.short	0x0018
        /*0024*/ 	.byte	0x00, 0xf0, 0x11, 0x00


	//----- nvinfo : EIATTR_KPARAM_INFO
	.align		4
.L_11:
        /*0028*/ 	.byte	0x04, 0x17
        /*002a*/ 	.short	(.L_13 - .L_12)
.L_12:
        /*002c*/ 	.word	0x00000000
        /*0030*/ 	.short	0x0002
        /*0032*/ 	.short	0x0010
        /*0034*/ 	.byte	0x00, 0xf5, 0x21, 0x00


	//----- nvinfo : EIATTR_KPARAM_INFO
	.align		4
.L_13:
        /*0038*/ 	.byte	0x04, 0x17
        /*003a*/ 	.short	(.L_15 - .L_14)
.L_14:
        /*003c*/ 	.word	0x00000000
        /*0040*/ 	.short	0x0001
        /*0042*/ 	.short	0x0008
        /*0044*/ 	.byte	0x00, 0xf5, 0x21, 0x00


	//----- nvinfo : EIATTR_KPARAM_INFO
	.align		4
.L_15:
        /*0048*/ 	.byte	0x04, 0x17
        /*004a*/ 	.short	(.L_17 - .L_16)
.L_16:
        /*004c*/ 	.word	0x00000000
        /*0050*/ 	.short	0x0000
        /*0052*/ 	.short	0x0000
        /*0054*/ 	.byte	0x00, 0xf5, 0x21, 0x00


	//----- nvinfo : EIATTR_SPARSE_MMA_MASK
	.align		4
.L_17:
        /*0058*/ 	.byte	0x03, 0x50
        /*005a*/ 	.short	0x0000


	//----- nvinfo : EIATTR_MAXREG_COUNT
	.align		4
        /*005c*/ 	.byte	0x03, 0x1b
        /*005e*/ 	.short	0x00ff


	//----- nvinfo : EIATTR_MERCURY_ISA_VERSION
	.align		4
        /*0060*/ 	.byte	0x03, 0x5f
        /*0062*/ 	.short	0x0101


	//----- nvinfo : EIATTR_VRC_CTA_INIT_COUNT
	.align		4
        /*0064*/ 	.byte	0x02, 0x4a
	.zero		1
	.zero		1


	//----- nvinfo : EIATTR_EXIT_INSTR_OFFSETS
	.align		4
        /*0068*/ 	.byte	0x04, 0x1c
        /*006a*/ 	.short	(.L_19 - .L_18)


	//   ....[0]....
.L_18:
        /*006c*/ 	.word	0x000000c0


	//   ....[1]....
        /*0070*/ 	.word	0x00000190


	//----- nvinfo : EIATTR_CBANK_PARAM_SIZE
	.align		4
.L_19:
        /*0074*/ 	.byte	0x03, 0x19
        /*0076*/ 	.short	0x0020


	//----- nvinfo : EIATTR_PARAM_CBANK
	.align		4
        /*0078*/ 	.byte	0x04, 0x0a
        /*007a*/ 	.short	(.L_21 - .L_20)
	.align		4
.L_20:
        /*007c*/ 	.word	index@(.nv.constant0._Z9matrixAddPiS_S_ii)
        /*0080*/ 	.short	0x0380
        /*0082*/ 	.short	0x0020


	//----- nvinfo : EIATTR_SW_WAR
	.align		4
.L_21:
        /*0084*/ 	.byte	0x04, 0x36
        /*0086*/ 	.short	(.L_23 - .L_22)
.L_22:
        /*0088*/ 	.word	0x00000008
.L_23:


//--------------------- .nv.callgraph             --------------------------
	.section	.nv.callgraph,"",@"SHT_CUDA_CALLGRAPH"
	.align	4
	.sectionentsize	8
	.align		4
        /*0000*/ 	.word	0x00000000
	.align		4
        /*0004*/ 	.word	0xffffffff
	.align		4
        /*0008*/ 	.word	0x00000000
	.align		4
        /*000c*/ 	.word	0xfffffffe
	.align		4
        /*0010*/ 	.word	0x00000000
	.align		4
        /*0014*/ 	.word	0xfffffffd
	.align		4
        /*0018*/ 	.word	0x00000000
	.align		4
        /*001c*/ 	.word	0xfffffffc


//--------------------- .text._Z9matrixAddPiS_S_ii --------------------------
	.section	.text._Z9matrixAddPiS_S_ii,"ax",@progbits
	.align	128
        .global         _Z9matrixAddPiS_S_ii
        .type           _Z9matrixAddPiS_S_ii,@function
        .size           _Z9matrixAddPiS_S_ii,(.L_x_1 - _Z9matrixAddPiS_S_ii)
        .other          _Z9matrixAddPiS_S_ii,@"STO_CUDA_ENTRY STV_DEFAULT"
_Z9matrixAddPiS_S_ii:
.text._Z9matrixAddPiS_S_ii:
[----:B------:R-:W-:Y:S01]  /*0000*/  LDC R1, c[0x0][0x37c] ;  /* 0x0000df00ff017b82 */ /* 0x000fe20000000800 */
[----:B------:R-:W0:Y:S07]  /*0010*/  S2R R2, SR_TID.Y ;  /* 0x0000000000027919 */ /* 0x000e2e0000002200 */
[----:B------:R-:W1:Y:S01]  /*0020*/  LDC R0, c[0x0][0x360] ;  /* 0x0000d800ff007b82 */ /* 0x000e620000000800 */
[----:B------:R-:W2:Y:S01]  /*0030*/  LDCU.64 UR6, c[0x0][0x398] ;  /* 0x00007300ff0677ac */ /* 0x000ea20008000a00 */
[----:B------:R-:W1:Y:S06]  /*0040*/  S2R R3, SR_TID.X ;  /* 0x0000000000037919 */ /* 0x000e6c0000002100 */
[----:B------:R-:W0:Y:S08]  /*0050*/  S2UR UR5, SR_CTAID.Y ;  /* 0x00000000000579c3 */ /* 0x000e300000002600 */
[----:B------:R-:W0:Y:S08]  /*0060*/  LDC R7, c[0x0][0x364] ;  /* 0x0000d900ff077b82 */ /* 0x000e300000000800 */
[----:B------:R-:W1:Y:S01]  /*0070*/  S2UR UR4, SR_CTAID.X ;  /* 0x00000000000479c3 */ /* 0x000e620000002500 */
[----:B0-----:R-:W-:-:S05]  /*0080*/  IMAD R7, R7, UR5, R2 ;  /* 0x0000000507077c24 */ /* 0x001fca000f8e0202 */
[----:B--2---:R-:W-:Y:S01]  /*0090*/  ISETP.GE.AND P0, PT, R7, UR7, PT ;  /* 0x0000000707007c0c */ /* 0x004fe2000bf06270 */
[----:B-1----:R-:W-:-:S05]  /*00a0*/  IMAD R0, R0, UR4, R3 ;  /* 0x0000000400007c24 */ /* 0x002fca000f8e0203 */
[----:B------:R-:W-:-:S13]  /*00b0*/  ISETP.GE.OR P0, PT, R0, UR6, P0 ;  /* 0x0000000600007c0c */ /* 0x000fda0008706670 */
[----:B------:R-:W-:Y:S05]  /*00c0*/  @P0 EXIT ;  /* 0x000000000000094d */ /* 0x000fea0003800000 */
[----:B------:R-:W0:Y:S01]  /*00d0*/  LDC.64 R2, c[0x0][0x380] ;  /* 0x0000e000ff027b82 */ /* 0x000e220000000a00 */
[----:B------:R-:W1:Y:S01]  /*00e0*/  LDCU.64 UR4, c[0x0][0x358] ;  /* 0x00006b00ff0477ac */ /* 0x000e620008000a00 */
[----:B------:R-:W-:-:S06]  /*00f0*/  IMAD R9, R0, UR7, R7 ;  /* 0x0000000700097c24 */ /* 0x000fcc000f8e0207 */
[----:B------:R-:W2:Y:S08]  /*0100*/  LDC.64 R4, c[0x0][0x388] ;  /* 0x0000e200ff047b82 */ /* 0x000eb00000000a00 */
[----:B------:R-:W3:Y:S01]  /*0110*/  LDC.64 R6, c[0x0][0x390] ;  /* 0x0000e400ff067b82 */ /* 0x000ee20000000a00 */
[----:B0-----:R-:W-:-:S06]  /*0120*/  IMAD.WIDE R2, R9, 0x4, R2 ;  /* 0x0000000409027825 */ /* 0x001fcc00078e0202 */
[----:B-1----:R-:W4:Y:S01]  /*0130*/  LDG.E R2, desc[UR4][R2.64] ;  /* 0x0000000402027981 */ /* 0x002f22000c1e1900 */
[----:B--2---:R-:W-:-:S06]  /*0140*/  IMAD.WIDE R4, R9, 0x4, R4 ;  /* 0x0000000409047825 */ /* 0x004fcc00078e0204 */
[----:B------:R-:W4:Y:S01]  /*0150*/  LDG.E R5, desc[UR4][R4.64] ;  /* 0x0000000404057981 */ /* 0x000f22000c1e1900 */
[----:B---3--:R-:W-:Y:S01]  /*0160*/  IMAD.WIDE R6, R9, 0x4, R6 ;  /* 0x0000000409067825 */ /* 0x008fe200078e0206 */
[----:B----4-:R-:W-:-:S05]  /*0170*/  IADD3 R9, PT, PT, R2, R5, RZ ;  /* 0x0000000502097210 */ /* 0x010fca0007ffe0ff */
[----:B------:R-:W-:Y:S01]  /*0180*/  STG.E desc[UR4][R6.64], R9 ;  /* 0x0000000906007986 */ /* 0x000fe2000c101904 */
[----:B------:R-:W-:Y:S05]  /*0190*/  EXIT ;  /* 0x000000000000794d */ /* 0x000fea0003800000 */
.L_x_0:
[----:B------:R-:W-:-:S00]  /*01a0*/  BRA `(.L_x_0) ;  /* 0xfffffffc00fc7947 */ /* 0x000fc0000383ffff */
[----:B------:R-:W-:-:S00]  /*01b0*/  NOP ;  /* 0x0000000000007918 */ /* 0x000fc00000000000 */
        /* <DEDUP_REMOVED lines=12> */
.L_x_1:


//--------------------- .nv.shared.reserved.0     --------------------------
	.section	.nv.shared.reserved.0,"aw",@nobits
	.weak		__nv_reservedSMEM_offset_0_alias
	.size		__nv_reservedSMEM_offset_0_alias, 0, 64
	.other		__nv_reservedSMEM_offset_0_alias,@"STO_CUDA_RESERVED_SHARED STV_DEFAULT"
__nv_reservedSMEM_offset_0_alias:
	.zero		0
	.zero		64


//--------------------- .nv.constant0._Z9matrixAddPiS_S_ii --------------------------
	.section	.nv.constant0._Z9matrixAddPiS_S_ii,"a",@progbits
	.sectionflags	@""
	.align	4
.nv.constant0._Z9matrixAddPiS_S_ii:
	.zero		928


//--------------------- SYMBOLS --------------------------

	.type		.nv.reservedSmem.offset0,@object
	.size		.nv.reservedSmem.offset0,0x4
